//
// Generated by NVIDIA NVVM Compiler
//
// Compiler Build ID: CL-36424714
// Cuda compilation tools, release 13.0, V13.0.88
// Based on NVVM 20.0.0
//

.version 9.0
.target sm_100
.address_size 64

	// .globl	_Z13GPU_laplace3dPKfPf
// _ZZ13GPU_laplace3dPKfPfE4xval has been demoted

.visible .entry _Z13GPU_laplace3dPKfPf(
	.param .u64 .ptr .align 1 _Z13GPU_laplace3dPKfPf_param_0,
	.param .u64 .ptr .align 1 _Z13GPU_laplace3dPKfPf_param_1
)
{
	.reg .pred 	%p<15>;
	.reg .b32 	%r<19>;
	.reg .b32 	%f<23>;
	.reg .b64 	%rd<9>;
	// demoted variable
	.shared .align 4 .b8 _ZZ13GPU_laplace3dPKfPfE4xval[512];
	ld.param.u64 	%rd3, [_Z13GPU_laplace3dPKfPf_param_0];
	ld.param.u64 	%rd2, [_Z13GPU_laplace3dPKfPf_param_1];
	cvta.to.global.u64 	%rd4, %rd3;
	mov.u32 	%r1, %tid.x;
	mov.u32 	%r7, %ctaid.x;
	shl.b32 	%r8, %r7, 7;
	add.s32 	%r2, %r8, %r1;
	mov.u32 	%r9, %tid.y;
	mov.u32 	%r10, %ctaid.y;
	add.s32 	%r3, %r9, %r10;
	mov.u32 	%r11, %tid.z;
	mov.u32 	%r12, %ctaid.z;
	add.s32 	%r4, %r11, %r12;
	shl.b32 	%r13, %r3, 8;
	add.s32 	%r14, %r2, %r13;
	shl.b32 	%r15, %r4, 16;
	add.s32 	%r5, %r14, %r15;
	mul.wide.s32 	%rd5, %r5, 4;
	add.s64 	%rd1, %rd4, %rd5;
	ld.global.nc.f32 	%f22, [%rd1];
	shl.b32 	%r16, %r1, 2;
	mov.u32 	%r17, _ZZ13GPU_laplace3dPKfPfE4xval;
	add.s32 	%r6, %r17, %r16;
	st.shared.f32 	[%r6], %f22;
	bar.sync 	0;
	setp.gt.s32 	%p3, %r5, 16777215;
	@%p3 bra 	$L__BB0_10;
	mov.pred 	%p14, -1;
	setp.eq.s32 	%p5, %r2, 0;
	@%p5 bra 	$L__BB0_4;
	setp.eq.s32 	%p6, %r2, 255;
	@%p6 bra 	$L__BB0_4;
	setp.eq.s32 	%p14, %r3, 0;
$L__BB0_4:
	setp.eq.s32 	%p7, %r3, 255;
	or.pred  	%p8, %p7, %p14;
	setp.eq.s32 	%p9, %r4, 0;
	or.pred  	%p10, %p9, %p8;
	setp.eq.s32 	%p11, %r4, 255;
	or.pred  	%p12, %p11, %p10;
	@%p12 bra 	$L__BB0_9;
	add.s32 	%r18, %r1, -1;
	setp.gt.u32 	%p13, %r18, 125;
	@%p13 bra 	$L__BB0_7;
	ld.shared.f32 	%f20, [%r6+-4];
	ld.shared.f32 	%f21, [%r6+4];
	bra.uni 	$L__BB0_8;
$L__BB0_7:
	ld.global.nc.f32 	%f20, [%rd1+-4];
	ld.global.nc.f32 	%f21, [%rd1+4];
$L__BB0_8:
	ld.global.nc.f32 	%f10, [%rd1+-1024];
	ld.global.nc.f32 	%f11, [%rd1+1024];
	ld.global.nc.f32 	%f12, [%rd1+-262144];
	ld.global.nc.f32 	%f13, [%rd1+262144];
	add.f32 	%f14, %f20, %f10;
	add.f32 	%f15, %f14, %f12;
	add.f32 	%f16, %f15, 0f00000000;
	add.f32 	%f17, %f21, %f11;
	add.f32 	%f18, %f17, %f13;
	add.f32 	%f19, %f16, %f18;
	mul.f32 	%f22, %f19, 0f3E2AAAAB;
$L__BB0_9:
	cvta.to.global.u64 	%rd6, %rd2;
	add.s64 	%rd8, %rd6, %rd5;
	st.global.f32 	[%rd8], %f22;
$L__BB0_10:
	ret;

}


// ===== COMPILED SASS (sm_100) =====

	.target	sm_100

	.elftype	@"ET_EXEC"


//--------------------- .note.nv.tkinfo           --------------------------
	.section	.note.nv.tkinfo,"",@"SHT_NOTE"
	.sectionflags	@"SHF_NOTE_NV_TKINFO"
	.tkinfo
        /*0018*/ 	.word	0x00000002
        /*0030*/ 	.string	""
        /*0030*/ 	.string	"ptxas"
        /*0030*/ 	.string	"Cuda compilation tools, release 13.0, V13.0.88"
        /*0030*/ 	.string	"Build cuda_13.0.r13.0/compiler.36424714_0"
        /*0030*/ 	.string	"-arch sm_100 -m 64 "



//--------------------- .note.nv.cuinfo           --------------------------
	.section	.note.nv.cuinfo,"",@"SHT_NOTE"
	.sectionflags	@"SHF_NOTE_NV_CUINFO"
        /*0018*/ 	.short	0x0002
        /*001a*/ 	.short	0x0064
        /*001c*/ 	.short	0x0082
	.zero		2


//--------------------- .nv.info                  --------------------------
	.section	.nv.info,"",@"SHT_CUDA_INFO"
	.align	4


	//----- nvinfo : EIATTR_REGCOUNT
	.align		4
        /*0000*/ 	.byte	0x04, 0x2f
        /*0002*/ 	.short	(.L_1 - .L_0)
	.align		4
.L_0:
        /*0004*/ 	.word	index@(_Z13GPU_laplace3dPKfPf)
        /*0008*/ 	.word	0x0000000e


	//----- nvinfo : EIATTR_FRAME_SIZE
	.align		4
.L_1:
        /*000c*/ 	.byte	0x04, 0x11
        /*000e*/ 	.short	(.L_3 - .L_2)
	.align		4
.L_2:
        /*0010*/ 	.word	index@(_Z13GPU_laplace3dPKfPf)
        /*0014*/ 	.word	0x00000000


	//----- nvinfo : EIATTR_MIN_STACK_SIZE
	.align		4
.L_3:
        /*0018*/ 	.byte	0x04, 0x12
        /*001a*/ 	.short	(.L_5 - .L_4)
	.align		4
.L_4:
        /*001c*/ 	.word	index@(_Z13GPU_laplace3dPKfPf)
        /*0020*/ 	.word	0x00000000
.L_5:


//--------------------- .nv.compat                --------------------------
	.section	.nv.compat,"",@"SHT_CUDA_COMPAT_INFO"
	.align	4
        /*0000*/ 	.byte	0x02, 0x09, 0x00, 0x00, 0x02, 0x02, 0x01, 0x00, 0x02, 0x05, 0x05, 0x00, 0x03, 0x07, 0x01, 0x01
        /*0010*/ 	.byte	0x02, 0x03, 0x00, 0x00, 0x02, 0x06, 0x01, 0x00, 0x04, 0x0b, 0x08, 0x00, 0x09, 0x00, 0x00, 0x00
        /*0020*/ 	.byte	0x00, 0x00, 0x00, 0x00


//--------------------- .nv.info._Z13GPU_laplace3dPKfPf --------------------------
	.section	.nv.info._Z13GPU_laplace3dPKfPf,"",@"SHT_CUDA_INFO"
	.sectionflags	@""
	.align	4


	//----- nvinfo : EIATTR_CUDA_API_VERSION
	.align		4
        /*0000*/ 	.byte	0x04, 0x37
        /*0002*/ 	.short	(.L_7 - .L_6)
.L_6:
        /*0004*/ 	.word	0x00000082


	//----- nvinfo : EIATTR_KPARAM_INFO
	.align		4
.L_7:
        /*0008*/ 	.byte	0x04, 0x17
        /*000a*/ 	.short	(.L_9 - .L_8)
.L_8:
        /*000c*/ 	.word	0x00000000
        /*0010*/ 	.short	0x0001
        /*0012*/ 	.short	0x0008
        /*0014*/ 	.byte	0x00, 0xf5, 0x21, 0x00


	//----- nvinfo : EIATTR_KPARAM_INFO
	.align		4
.L_9:
        /*0018*/ 	.byte	0x04, 0x17
        /*001a*/ 	.short	(.L_11 - .L_10)
.L_10:
        /*001c*/ 	.word	0x00000000
        /*0020*/ 	.short	0x0000
        /*0022*/ 	.short	0x0000
        /*0024*/ 	.byte	0x00, 0xf5, 0x21, 0x00


	//----- nvinfo : EIATTR_SPARSE_MMA_MASK
	.align		4
.L_11:
        /*0028*/ 	.byte	0x03, 0x50
        /*002a*/ 	.short	0x0000


	//----- nvinfo : EIATTR_MAXREG_COUNT
	.align		4
        /*002c*/ 	.byte	0x03, 0x1b
        /*002e*/ 	.short	0x00ff


	//----- nvinfo : EIATTR_NUM_BARRIERS
	.align		4
        /*0030*/ 	.byte	0x02, 0x4c
        /*0032*/ 	.byte	0x01
	.zero		1


	//----- nvinfo : EIATTR_MERCURY_ISA_VERSION
	.align		4
        /*0034*/ 	.byte	0x03, 0x5f
        /*0036*/ 	.short	0x0101


	//----- nvinfo : EIATTR_VRC_CTA_INIT_COUNT
	.align		4
        /*0038*/ 	.byte	0x02, 0x4a
	.zero		1
	.zero		1


	//----- nvinfo : EIATTR_EXIT_INSTR_OFFSETS
	.align		4
        /*003c*/ 	.byte	0x04, 0x1c
        /*003e*/ 	.short	(.L_13 - .L_12)


	//   ....[0]....
.L_12:
        /*0040*/ 	.word	0x00000170


	//   ....[1]....
        /*0044*/ 	.word	0x00000350


	//----- nvinfo : EIATTR_CRS_STACK_SIZE
	.align		4
.L_13:
        /*0048*/ 	.byte	0x04, 0x1e
        /*004a*/ 	.short	(.L_15 - .L_14)
.L_14:
        /*004c*/ 	.word	0x00000000


	//----- nvinfo : EIATTR_CBANK_PARAM_SIZE
	.align		4
.L_15:
        /*0050*/ 	.byte	0x03, 0x19
        /*0052*/ 	.short	0x0010


	//----- nvinfo : EIATTR_PARAM_CBANK
	.align		4
        /*0054*/ 	.byte	0x04, 0x0a
        /*0056*/ 	.short	(.L_17 - .L_16)
	.align		4
.L_16:
        /*0058*/ 	.word	index@(.nv.constant0._Z13GPU_laplace3dPKfPf)
        /*005c*/ 	.short	0x0380
        /*005e*/ 	.short	0x0010


	//----- nvinfo : EIATTR_SW_WAR
	.align		4
.L_17:
        /*0060*/ 	.byte	0x04, 0x36
        /*0062*/ 	.short	(.L_19 - .L_18)
.L_18:
        /*0064*/ 	.word	0x00000008
.L_19:


//--------------------- .nv.callgraph             --------------------------
	.section	.nv.callgraph,"",@"SHT_CUDA_CALLGRAPH"
	.align	4
	.sectionentsize	8
	.align		4
        /*0000*/ 	.word	0x00000000
	.align		4
        /*0004*/ 	.word	0xffffffff
	.align		4
        /*0008*/ 	.word	0x00000000
	.align		4
        /*000c*/ 	.word	0xfffffffe
	.align		4
        /*0010*/ 	.word	0x00000000
	.align		4
        /*0014*/ 	.word	0xfffffffd
	.align		4
        /*0018*/ 	.word	0x00000000
	.align		4
        /*001c*/ 	.word	0xfffffffc


//--------------------- .text._Z13GPU_laplace3dPKfPf --------------------------
	.section	.text._Z13GPU_laplace3dPKfPf,"ax",@progbits
	.align	128
        .global         _Z13GPU_laplace3dPKfPf
        .type           _Z13GPU_laplace3dPKfPf,@function
        .size           _Z13GPU_laplace3dPKfPf,(.L_x_3 - _Z13GPU_laplace3dPKfPf)
        .other          _Z13GPU_laplace3dPKfPf,@"STO_CUDA_ENTRY STV_DEFAULT"
_Z13GPU_laplace3dPKfPf:
.text._Z13GPU_laplace3dPKfPf:
[----:B------:R-:W-:Y:S01]  /*0000*/  LDC R1, c[0x0][0x37c] ;  /* 0x0000df00ff017b82 */ /* 0x000fe20000000800 */
[----:B------:R-:W0:Y:S07]  /*0010*/  S2R R10, SR_TID.X ;  /* 0x00000000000a7919 */ /* 0x000e2e0000002100 */
[----:B------:R-:W1:Y:S01]  /*0020*/  S2UR UR4, SR_CTAID.Y ;  /* 0x00000000000479c3 */ /* 0x000e620000002600 */
[----:B------:R-:W2:Y:S01]  /*0030*/  LDCU.64 UR6, c[0x0][0x358] ;  /* 0x00006b00ff0677ac */ /* 0x000ea20008000a00 */
[----:B------:R-:W0:Y:S01]  /*0040*/  S2R R5, SR_CTAID.X ;  /* 0x0000000000057919 */ /* 0x000e220000002500 */
[----:B------:R-:W1:Y:S05]  /*0050*/  S2R R7, SR_TID.Y ;  /* 0x0000000000077919 */ /* 0x000e6a0000002200 */
[----:B------:R-:W3:Y:S01]  /*0060*/  S2UR UR5, SR_CTAID.Z ;  /* 0x00000000000579c3 */ /* 0x000ee20000002700 */
[----:B------:R-:W3:Y:S07]  /*0070*/  S2R R6, SR_TID.Z ;  /* 0x0000000000067919 */ /* 0x000eee0000002300 */
[----:B------:R-:W4:Y:S01]  /*0080*/  LDC.64 R2, c[0x0][0x380] ;  /* 0x0000e000ff027b82 */ /* 0x000f220000000a00 */
[----:B0-----:R-:W-:-:S02]  /*0090*/  IMAD R0, R5, 0x80, R10 ;  /* 0x0000008005007824 */ /* 0x001fc400078e020a */
[----:B-1----:R-:W-:-:S04]  /*00a0*/  VIADD R7, R7, UR4 ;  /* 0x0000000407077c36 */ /* 0x002fc80008000000 */
[----:B------:R-:W-:Y:S01]  /*00b0*/  IMAD R5, R7, 0x100, R0 ;  /* 0x0000010007057824 */ /* 0x000fe200078e0200 */
[----:B---3--:R-:W-:-:S04]  /*00c0*/  IADD3 R6, PT, PT, R6, UR5, RZ ;  /* 0x0000000506067c10 */ /* 0x008fc8000fffe0ff */
[----:B------:R-:W-:-:S05]  /*00d0*/  LEA R9, R6, R5, 0x10 ;  /* 0x0000000506097211 */ /* 0x000fca00078e80ff */
[----:B----4-:R-:W-:-:S05]  /*00e0*/  IMAD.WIDE R2, R9, 0x4, R2 ;  /* 0x0000000409027825 */ /* 0x010fca00078e0202 */
[----:B--2---:R-:W2:Y:S01]  /*00f0*/  LDG.E.CONSTANT R8, desc[UR6][R2.64] ;  /* 0x0000000602087981 */ /* 0x004ea2000c1e9900 */
[----:B------:R-:W0:Y:S01]  /*0100*/  S2UR UR5, SR_CgaCtaId ;  /* 0x00000000000579c3 */ /* 0x000e220000008800 */
[----:B------:R-:W-:Y:S01]  /*0110*/  UMOV UR4, 0x400 ;  /* 0x0000040000047882 */ /* 0x000fe20000000000 */
[----:B------:R-:W-:Y:S01]  /*0120*/  ISETP.GT.AND P0, PT, R9, 0xffffff, PT ;  /* 0x00ffffff0900780c */ /* 0x000fe20003f04270 */
[----:B0-----:R-:W-:-:S06]  /*0130*/  ULEA UR4, UR5, UR4, 0x18 ;  /* 0x0000000405047291 */ /* 0x001fcc000f8ec0ff */
[----:B------:R-:W-:-:S05]  /*0140*/  LEA R11, R10, UR4, 0x2 ;  /* 0x000000040a0b7c11 */ /* 0x000fca000f8e10ff */
[----:B--2---:R0:W-:Y:S01]  /*0150*/  STS [R11], R8 ;  /* 0x000000080b007388 */ /* 0x0041e20000000800 */
[----:B------:R-:W-:Y:S06]  /*0160*/  BAR.SYNC.DEFER_BLOCKING 0x0 ;  /* 0x0000000000007b1d */ /* 0x000fec0000010000 */
[----:B------:R-:W-:Y:S05]  /*0170*/  @P0 EXIT ;  /* 0x000000000000094d */ /* 0x000fea0003800000 */
[C---:B------:R-:W-:Y:S01]  /*0180*/  ISETP.NE.AND P0, PT, R0.reuse, 0xff, PT ;  /* 0x000000ff0000780c */ /* 0x040fe20003f05270 */
[----:B------:R-:W1:Y:S01]  /*0190*/  LDC.64 R4, c[0x0][0x388] ;  /* 0x0000e200ff047b82 */ /* 0x000e620000000a00 */
[----:B------:R-:W-:Y:S02]  /*01a0*/  BSSY.RECONVERGENT B0, `(.L_x_0) ;  /* 0x0000019000007945 */ /* 0x000fe40003800200 */
[----:B------:R-:W-:-:S04]  /*01b0*/  ISETP.EQ.OR P0, PT, R0, RZ, !P0 ;  /* 0x000000ff0000720c */ /* 0x000fc80004702670 */
[----:B------:R-:W-:-:S04]  /*01c0*/  ISETP.EQ.OR P0, PT, R7, RZ, P0 ;  /* 0x000000ff0700720c */ /* 0x000fc80000702670 */
[----:B------:R-:W-:-:S04]  /*01d0*/  ISETP.EQ.OR P0, PT, R7, 0xff, P0 ;  /* 0x000000ff0700780c */ /* 0x000fc80000702670 */
[----:B------:R-:W-:-:S04]  /*01e0*/  ISETP.EQ.OR P0, PT, R6, RZ, P0 ;  /* 0x000000ff0600720c */ /* 0x000fc80000702670 */
[----:B------:R-:W-:Y:S01]  /*01f0*/  ISETP.EQ.OR P0, PT, R6, 0xff, P0 ;  /* 0x000000ff0600780c */ /* 0x000fe20000702670 */
[----:B-1----:R-:W-:-:S12]  /*0200*/  IMAD.WIDE R4, R9, 0x4, R4 ;  /* 0x0000000409047825 */ /* 0x002fd800078e0204 */
[----:B------:R-:W-:Y:S05]  /*0210*/  @P0 BRA `(.L_x_1) ;  /* 0x0000000000440947 */ /* 0x000fea0003800000 */
[----:B------:R-:W-:Y:S01]  /*0220*/  IADD3 R0, PT, PT, R10, -0x1, RZ ;  /* 0xffffffff0a007810 */ /* 0x000fe20007ffe0ff */
[----:B------:R-:W2:Y:S03]  /*0230*/  LDG.E.CONSTANT R7, desc[UR6][R2.64+-0x400] ;  /* 0xfffc000602077981 */ /* 0x000ea6000c1e9900 */
[----:B------:R-:W-:Y:S01]  /*0240*/  ISETP.GT.U32.AND P0, PT, R0, 0x7d, PT ;  /* 0x0000007d0000780c */ /* 0x000fe20003f04070 */
[----:B------:R-:W3:Y:S04]  /*0250*/  LDG.E.CONSTANT R9, desc[UR6][R2.64+0x400] ;  /* 0x0004000602097981 */ /* 0x000ee8000c1e9900 */
[----:B0-----:R-:W4:Y:S04]  /*0260*/  LDG.E.CONSTANT R8, desc[UR6][R2.64+-0x40000] ;  /* 0xfc00000602087981 */ /* 0x001f28000c1e9900 */
[----:B------:R-:W5:Y:S04]  /*0270*/  LDG.E.CONSTANT R10, desc[UR6][R2.64+0x40000] ;  /* 0x04000006020a7981 */ /* 0x000f68000c1e9900 */
[----:B------:R-:W2:Y:S04]  /*0280*/  @!P0 LDS R0, [R11+-0x4] ;  /* 0xfffffc000b008984 */ /* 0x000ea80000000800 */
[----:B------:R-:W3:Y:S04]  /*0290*/  @!P0 LDS R6, [R11+0x4] ;  /* 0x000004000b068984 */ /* 0x000ee80000000800 */
[----:B------:R-:W2:Y:S04]  /*02a0*/  @P0 LDG.E.CONSTANT R0, desc[UR6][R2.64+-0x4] ;  /* 0xfffffc0602000981 */ /* 0x000ea8000c1e9900 */
[----:B------:R-:W3:Y:S01]  /*02b0*/  @P0 LDG.E.CONSTANT R6, desc[UR6][R2.64+0x4] ;  /* 0x0000040602060981 */ /* 0x000ee2000c1e9900 */
[----:B--2---:R-:W-:Y:S01]  /*02c0*/  FADD R7, R7, R0 ;  /* 0x0000000007077221 */ /* 0x004fe20000000000 */
[----:B---3--:R-:W-:-:S03]  /*02d0*/  FADD R9, R9, R6 ;  /* 0x0000000609097221 */ /* 0x008fc60000000000 */
[----:B----4-:R-:W-:Y:S01]  /*02e0*/  FADD R7, R8, R7 ;  /* 0x0000000708077221 */ /* 0x010fe20000000000 */
[----:B-----5:R-:W-:-:S03]  /*02f0*/  FADD R10, R10, R9 ;  /* 0x000000090a0a7221 */ /* 0x020fc60000000000 */
[----:B------:R-:W-:-:S04]  /*0300*/  FADD R7, RZ, R7 ;  /* 0x00000007ff077221 */ /* 0x000fc80000000000 */
[----:B------:R-:W-:-:S04]  /*0310*/  FADD R7, R7, R10 ;  /* 0x0000000a07077221 */ /* 0x000fc80000000000 */
[----:B------:R-:W-:-:S07]  /*0320*/  FMUL R8, R7, 0.16666667163372039795 ;  /* 0x3e2aaaab07087820 */ /* 0x000fce0000400000 */
.L_x_1:
[----:B------:R-:W-:Y:S05]  /*0330*/  BSYNC.RECONVERGENT B0 ;  /* 0x0000000000007941 */ /* 0x000fea0003800200 */
.L_x_0:
[----:B------:R-:W-:Y:S01]  /*0340*/  STG.E desc[UR6][R4.64], R8 ;  /* 0x0000000804007986 */ /* 0x000fe2000c101906 */
[----:B------:R-:W-:Y:S05]  /*0350*/  EXIT ;  /* 0x000000000000794d */ /* 0x000fea0003800000 */
.L_x_2:
[----:B------:R-:W-:-:S00]  /*0360*/  BRA `(.L_x_2) ;  /* 0xfffffffc00fc7947 */ /* 0x000fc0000383ffff */
[----:B------:R-:W-:-:S00]  /*0370*/  NOP ;  /* 0x0000000000007918 */ /* 0x000fc00000000000 */
        /* <DEDUP_REMOVED lines=8> */
.L_x_3:


//--------------------- .nv.shared._Z13GPU_laplace3dPKfPf --------------------------
	.section	.nv.shared._Z13GPU_laplace3dPKfPf,"aw",@nobits
	.sectionflags	@""
	.align	4
.nv.shared._Z13GPU_laplace3dPKfPf:
	.zero		1536


//--------------------- .nv.shared.reserved.0     --------------------------
	.section	.nv.shared.reserved.0,"aw",@nobits
	.weak		__nv_reservedSMEM_offset_0_alias
	.size		__nv_reservedSMEM_offset_0_alias, 0, 64
	.other		__nv_reservedSMEM_offset_0_alias,@"STO_CUDA_RESERVED_SHARED STV_DEFAULT"
__nv_reservedSMEM_offset_0_alias:
	.zero		0
	.zero		64


//--------------------- .nv.constant0._Z13GPU_laplace3dPKfPf --------------------------
	.section	.nv.constant0._Z13GPU_laplace3dPKfPf,"a",@progbits
	.sectionflags	@""
	.align	4
.nv.constant0._Z13GPU_laplace3dPKfPf:
	.zero		912


//--------------------- SYMBOLS --------------------------

	.type		.nv.reservedSmem.offset0,@object
	.size		.nv.reservedSmem.offset0,0x4
	.type		.nv.reservedSmem.cap,@object
	.size		.nv.reservedSmem.cap,0x4
